	.headerflags	@"EF_CUDA_TEXMODE_UNIFIED EF_CUDA_64BIT_ADDRESS EF_CUDA_ACCELERATORS EF_CUDA_SM90 EF_CUDA_VIRTUAL_SM(EF_CUDA_SM90)"
	.elftype	@"ET_EXEC"


//--------------------- .nv.info                  --------------------------
	.section	.nv.info,"",@"SHT_CUDA_INFO"
	.align	4


	//----- nvinfo : EIATTR_REGCOUNT
	.align		4
        /*0000*/ 	.byte	0x04, 0x2f
        /*0002*/ 	.short	(.L_1 - .L_0)
	.align		4
.L_0:
        /*0004*/ 	.word	index@(triton_poi_fused_convolution_16)
        /*0008*/ 	.word	0x00000020


	//----- nvinfo : EIATTR_MIN_STACK_SIZE
	.align		4
.L_1:
        /*000c*/ 	.byte	0x04, 0x12
        /*000e*/ 	.short	(.L_3 - .L_2)
	.align		4
.L_2:
        /*0010*/ 	.word	index@(triton_poi_fused_convolution_16)
        /*0014*/ 	.word	0x00000000


	//----- nvinfo : EIATTR_FRAME_SIZE
	.align		4
.L_3:
        /*0018*/ 	.byte	0x04, 0x11
        /*001a*/ 	.short	(.L_5 - .L_4)
	.align		4
.L_4:
        /*001c*/ 	.word	index@(triton_poi_fused_convolution_16)
        /*0020*/ 	.word	0x00000000


	//----- nvinfo : EIATTR_MIN_STACK_SIZE
	.align		4
.L_5:
        /*0024*/ 	.byte	0x04, 0x12
        /*0026*/ 	.short	(.L_7 - .L_6)
	.align		4
.L_6:
        /*0028*/ 	.word	index@(triton_poi_fused_convolution_16)
        /*002c*/ 	.word	0x00000000
.L_7:


//--------------------- .nv.info.triton_poi_fused_convolution_16 --------------------------
	.section	.nv.info.triton_poi_fused_convolution_16,"",@"SHT_CUDA_INFO"
	.sectionflags	@""
	.align	4


	//----- nvinfo : EIATTR_CUDA_API_VERSION
	.align		4
        /*0000*/ 	.byte	0x04, 0x37
        /*0002*/ 	.short	(.L_9 - .L_8)
.L_8:
        /*0004*/ 	.word	0x0000007c


	//----- nvinfo : EIATTR_KPARAM_INFO
	.align		4
.L_9:
        /*0008*/ 	.byte	0x04, 0x17
        /*000a*/ 	.short	(.L_11 - .L_10)
.L_10:
        /*000c*/ 	.word	0x00000000
        /*0010*/ 	.short	0x0004
        /*0012*/ 	.short	0x001c
        /*0014*/ 	.byte	0x00, 0xf0, 0x11, 0x00


	//----- nvinfo : EIATTR_KPARAM_INFO
	.align		4
.L_11:
        /*0018*/ 	.byte	0x04, 0x17
        /*001a*/ 	.short	(.L_13 - .L_12)
.L_12:
        /*001c*/ 	.word	0x00000000
        /*0020*/ 	.short	0x0003
        /*0022*/ 	.short	0x0018
        /*0024*/ 	.byte	0x00, 0xf0, 0x11, 0x00


	//----- nvinfo : EIATTR_KPARAM_INFO
	.align		4
.L_13:
        /*0028*/ 	.byte	0x04, 0x17
        /*002a*/ 	.short	(.L_15 - .L_14)
.L_14:
        /*002c*/ 	.word	0x00000000
        /*0030*/ 	.short	0x0002
        /*0032*/ 	.short	0x0010
        /*0034*/ 	.byte	0x00, 0xf4, 0x21, 0x00


	//----- nvinfo : EIATTR_KPARAM_INFO
	.align		4
.L_15:
        /*0038*/ 	.byte	0x04, 0x17
        /*003a*/ 	.short	(.L_17 - .L_16)
.L_16:
        /*003c*/ 	.word	0x00000000
        /*0040*/ 	.short	0x0001
        /*0042*/ 	.short	0x0008
        /*0044*/ 	.byte	0x00, 0xf4, 0x21, 0x00


	//----- nvinfo : EIATTR_KPARAM_INFO
	.align		4
.L_17:
        /*0048*/ 	.byte	0x04, 0x17
        /*004a*/ 	.short	(.L_19 - .L_18)
.L_18:
        /*004c*/ 	.word	0x00000000
        /*0050*/ 	.short	0x0000
        /*0052*/ 	.short	0x0000
        /*0054*/ 	.byte	0x00, 0xf4, 0x21, 0x00


	//----- nvinfo : EIATTR_SPARSE_MMA_MASK
	.align		4
.L_19:
        /*0058*/ 	.byte	0x03, 0x50
        /*005a*/ 	.short	0x0000


	//----- nvinfo : EIATTR_MAXREG_COUNT
	.align		4
        /*005c*/ 	.byte	0x03, 0x1b
        /*005e*/ 	.short	0x00ff


	//----- nvinfo : EIATTR_EXIT_INSTR_OFFSETS
	.align		4
        /*0060*/ 	.byte	0x04, 0x1c
        /*0062*/ 	.short	(.L_21 - .L_20)


	//   ....[0]....
.L_20:
        /*0064*/ 	.word	0x000008b0


	//   ....[1]....
        /*0068*/ 	.word	0x000008d0


	//----- nvinfo : EIATTR_REQNTID
	.align		4
.L_21:
        /*006c*/ 	.byte	0x04, 0x10
        /*006e*/ 	.short	(.L_23 - .L_22)
.L_22:
        /*0070*/ 	.word	0x00000100
        /*0074*/ 	.word	0x00000001
        /*0078*/ 	.word	0x00000001


	//----- nvinfo : EIATTR_CBANK_PARAM_SIZE
	.align		4
.L_23:
        /*007c*/ 	.byte	0x03, 0x19
        /*007e*/ 	.short	0x0020


	//----- nvinfo : EIATTR_PARAM_CBANK
	.align		4
        /*0080*/ 	.byte	0x04, 0x0a
        /*0082*/ 	.short	(.L_25 - .L_24)
	.align		4
.L_24:
        /*0084*/ 	.word	index@(.nv.constant0.triton_poi_fused_convolution_16)
        /*0088*/ 	.short	0x0210
        /*008a*/ 	.short	0x0020


	//----- nvinfo : EIATTR_SW_WAR
	.align		4
.L_25:
        /*008c*/ 	.byte	0x04, 0x36
        /*008e*/ 	.short	(.L_27 - .L_26)
.L_26:
        /*0090*/ 	.word	0x00000008
.L_27:


//--------------------- .nv.callgraph             --------------------------
	.section	.nv.callgraph,"",@"SHT_CUDA_CALLGRAPH"
	.align	4
	.sectionentsize	8
	.align		4
        /*0000*/ 	.word	0x00000000
	.align		4
        /*0004*/ 	.word	0xffffffff
	.align		4
        /*0008*/ 	.word	0x00000000
	.align		4
        /*000c*/ 	.word	0xfffffffe
	.align		4
        /*0010*/ 	.word	0x00000000
	.align		4
        /*0014*/ 	.word	0xfffffffd
	.align		4
        /*0018*/ 	.word	0x00000000
	.align		4
        /*001c*/ 	.word	0xfffffffc


//--------------------- .text.triton_poi_fused_convolution_16 --------------------------
	.section	.text.triton_poi_fused_convolution_16,"ax",@progbits
	.sectionflags	@"SHF_BARRIERS=1"
	.align	128
        .global         triton_poi_fused_convolution_16
        .type           triton_poi_fused_convolution_16,@function
        .size           triton_poi_fused_convolution_16,(.L_x_1 - triton_poi_fused_convolution_16)
        .other          triton_poi_fused_convolution_16,@"STO_CUDA_ENTRY STV_DEFAULT"
triton_poi_fused_convolution_16:
.text.triton_poi_fused_convolution_16:
[----:B------:R-:W0:Y:S02]  /*0000*/  LDC R1, c[0x0][0x28] ;  /* 0x00000a00ff017b82 */ /* 0x000e240000000800 */
[----:B------:R-:W1:Y:S01]  /*0010*/  S2R R0, SR_TID.X ;  /* 0x0000000000007919 */ /* 0x000e620000002100 */
[----:B------:R-:W2:Y:S01]  /*0020*/  S2UR UR5, SR_CgaCtaId ;  /* 0x00000000000579c3 */ /* 0x000ea20000008800 */
[----:B------:R-:W-:Y:S01]  /*0030*/  UMOV UR4, 0x400 ;  /* 0x0000040000047882 */ /* 0x000fe20000000000 */
[----:B------:R-:W-:Y:S01]  /*0040*/  ULDC.64 UR6, c[0x0][0x208] ;  /* 0x0000820000067ab9 */ /* 0x000fe20000000a00 */
[----:B------:R-:W3:Y:S01]  /*0050*/  S2R R3, SR_CTAID.X ;  /* 0x0000000000037919 */ /* 0x000ee20000002500 */
[----:B------:R-:W4:Y:S04]  /*0060*/  S2R R20, SR_CTAID.Y ;  /* 0x0000000000147919 */ /* 0x000f280000002600 */
[----:B------:R-:W5:Y:S01]  /*0070*/  LDC.64 R22, c[0x0][0x210] ;  /* 0x00008400ff167b82 */ /* 0x000f620000000a00 */
[----:B--2---:R-:W-:Y:S01]  /*0080*/  UPRMT UR4, UR5, 0x654, UR4 ;  /* 0x0000065405047896 */ /* 0x004fe20008000004 */
[----:B-1----:R-:W-:Y:S01]  /*0090*/  SHF.R.U32.HI R5, RZ, 0x2, R0 ;  /* 0x00000002ff057819 */ /* 0x002fe20000011600 */
[----:B------:R-:W-:-:S02]  /*00a0*/  IMAD.SHL.U32 R4, R0, 0x400, RZ ;  /* 0x0000040000047824 */ /* 0x000fc400078e00ff */
[----:B------:R-:W-:Y:S01]  /*00b0*/  IMAD.SHL.U32 R2, R0, 0x4, RZ ;  /* 0x0000000400027824 */ /* 0x000fe200078e00ff */
[----:B------:R-:W-:Y:S01]  /*00c0*/  SGXT.U32 R5, R5, 0x6 ;  /* 0x000000060505781a */ /* 0x000fe20000000000 */
[----:B---3--:R-:W-:Y:S01]  /*00d0*/  IMAD.SHL.U32 R3, R3, 0x10, RZ ;  /* 0x0000001003037824 */ /* 0x008fe200078e00ff */
[----:B------:R-:W-:Y:S02]  /*00e0*/  LOP3.LUT R6, R4, 0xc00, RZ, 0xc0, !PT ;  /* 0x00000c0004067812 */ /* 0x000fe400078ec0ff */
[----:B----4-:R-:W-:Y:S02]  /*00f0*/  PRMT R4, R5, 0x6540, R20 ;  /* 0x0000654005047816 */ /* 0x010fe40000000014 */
[----:B------:R-:W-:Y:S02]  /*0100*/  LOP3.LUT R17, R3, 0xc, R2, 0xf8, !PT ;  /* 0x0000000c03117812 */ /* 0x000fe400078ef802 */
[C---:B------:R-:W-:Y:S02]  /*0110*/  LOP3.LUT R5, R6.reuse, R5, RZ, 0xfc, !PT ;  /* 0x0000000506057212 */ /* 0x040fe400078efcff */
[----:B------:R-:W-:Y:S01]  /*0120*/  LOP3.LUT R7, R6, 0x100, RZ, 0xfc, !PT ;  /* 0x0000010006077812 */ /* 0x000fe200078efcff */
[----:B------:R-:W-:Y:S01]  /*0130*/  IMAD R27, R4, 0x40, R17 ;  /* 0x00000040041b7824 */ /* 0x000fe200078e0211 */
[----:B------:R-:W-:-:S02]  /*0140*/  LOP3.LUT R8, R6, 0x200, RZ, 0xfc, !PT ;  /* 0x0000020006087812 */ /* 0x000fc400078efcff */
[C---:B------:R-:W-:Y:S01]  /*0150*/  LOP3.LUT R9, R6.reuse, 0x300, RZ, 0xfc, !PT ;  /* 0x0000030006097812 */ /* 0x040fe200078efcff */
[----:B-----5:R-:W-:Y:S01]  /*0160*/  IMAD.WIDE R26, R27, 0x4, R22 ;  /* 0x000000041b1a7825 */ /* 0x020fe200078e0216 */
[----:B------:R-:W-:Y:S02]  /*0170*/  LEA.HI R6, R6, UR4, RZ, 0x1c ;  /* 0x0000000406067c11 */ /* 0x000fe4000f8fe0ff */
[----:B------:R-:W-:Y:S02]  /*0180*/  ISETP.GE.AND P0, PT, R17, 0x40, PT ;  /* 0x000000401100780c */ /* 0x000fe40003f06270 */
[----:B------:R-:W-:Y:S01]  /*0190*/  LEA.HI R8, R8, UR4, RZ, 0x1c ;  /* 0x0000000408087c11 */ /* 0x000fe2000f8fe0ff */
[C---:B------:R-:W-:Y:S01]  /*01a0*/  IMAD R21, R5.reuse, 0x4, R6 ;  /* 0x0000000405157824 */ /* 0x040fe200078e0206 */
[C---:B------:R-:W-:Y:S02]  /*01b0*/  ISETP.LT.AND P1, PT, R4.reuse, 0x200, !P0 ;  /* 0x000002000400780c */ /* 0x040fe40004721270 */
[----:B------:R-:W-:Y:S01]  /*01c0*/  LOP3.LUT R6, R4, 0x40, RZ, 0xfc, !PT ;  /* 0x0000004004067812 */ /* 0x000fe200078efcff */
[----:B------:R-:W-:Y:S01]  /*01d0*/  IMAD R25, R5, 0x4, R8 ;  /* 0x0000000405197824 */ /* 0x000fe200078e0208 */
[----:B------:R-:W-:-:S02]  /*01e0*/  LEA.HI R24, R7, UR4, RZ, 0x1c ;  /* 0x0000000407187c11 */ /* 0x000fc4000f8fe0ff */
[----:B------:R-:W-:Y:S01]  /*01f0*/  LEA.HI R28, R9, UR4, RZ, 0x1c ;  /* 0x00000004091c7c11 */ /* 0x000fe2000f8fe0ff */
[----:B------:R-:W-:Y:S01]  /*0200*/  IMAD R19, R6, 0x40, R17 ;  /* 0x0000004006137824 */ /* 0x000fe200078e0211 */
[----:B------:R-:W-:Y:S01]  /*0210*/  LOP3.LUT R8, R4, 0x80, RZ, 0xfc, !PT ;  /* 0x0000008004087812 */ /* 0x000fe200078efcff */
[C---:B------:R-:W-:Y:S01]  /*0220*/  IMAD R24, R5.reuse, 0x4, R24 ;  /* 0x0000000405187824 */ /* 0x040fe200078e0218 */
[----:B------:R-:W-:Y:S01]  /*0230*/  ISETP.LT.AND P2, PT, R6, 0x200, !P0 ;  /* 0x000002000600780c */ /* 0x000fe20004741270 */
[----:B------:R-:W-:Y:S01]  /*0240*/  IMAD R28, R5, 0x4, R28 ;  /* 0x00000004051c7824 */ /* 0x000fe200078e021c */
[----:B------:R-:W-:Y:S02]  /*0250*/  LOP3.LUT R10, R4, 0xc0, RZ, 0xfc, !PT ;  /* 0x000000c0040a7812 */ /* 0x000fe400078efcff */
[----:B------:R-:W-:Y:S02]  /*0260*/  CS2R R4, SRZ ;  /* 0x0000000000047805 */ /* 0x000fe4000001ff00 */
[----:B------:R-:W-:-:S02]  /*0270*/  CS2R R6, SRZ ;  /* 0x0000000000067805 */ /* 0x000fc4000001ff00 */
[C---:B------:R-:W-:Y:S01]  /*0280*/  ISETP.LT.AND P3, PT, R8.reuse, 0x200, !P0 ;  /* 0x000002000800780c */ /* 0x040fe20004761270 */
[--C-:B------:R-:W-:Y:S01]  /*0290*/  IMAD R29, R8, 0x40, R17.reuse ;  /* 0x00000040081d7824 */ /* 0x100fe200078e0211 */
[C---:B------:R-:W-:Y:S01]  /*02a0*/  ISETP.LT.AND P0, PT, R10.reuse, 0x200, !P0 ;  /* 0x000002000a00780c */ /* 0x040fe20004701270 */
[----:B------:R-:W-:Y:S01]  /*02b0*/  IMAD R17, R10, 0x40, R17 ;  /* 0x000000400a117824 */ /* 0x000fe200078e0211 */
[----:B------:R-:W-:Y:S02]  /*02c0*/  CS2R R8, SRZ ;  /* 0x0000000000087805 */ /* 0x000fe4000001ff00 */
[----:B------:R-:W-:Y:S01]  /*02d0*/  CS2R R10, SRZ ;  /* 0x00000000000a7805 */ /* 0x000fe2000001ff00 */
[--C-:B------:R-:W-:Y:S01]  /*02e0*/  IMAD.WIDE R18, R19, 0x4, R22.reuse ;  /* 0x0000000413127825 */ /* 0x100fe200078e0216 */
[----:B------:R1:W2:Y:S01]  /*02f0*/  @P1 LDG.E.EL.128 R4, desc[UR6][R26.64] ;  /* 0x000000061a041981 */ /* 0x0002a2000c2e1d00 */
[----:B------:R-:W-:Y:S02]  /*0300*/  CS2R R12, SRZ ;  /* 0x00000000000c7805 */ /* 0x000fe4000001ff00 */
[----:B------:R-:W-:Y:S01]  /*0310*/  CS2R R14, SRZ ;  /* 0x00000000000e7805 */ /* 0x000fe2000001ff00 */
[----:B------:R3:W4:Y:S01]  /*0320*/  @P2 LDG.E.EL.128 R8, desc[UR6][R18.64] ;  /* 0x0000000612082981 */ /* 0x000722000c2e1d00 */
[----:B-1----:R-:W-:-:S04]  /*0330*/  IMAD.WIDE R26, R29, 0x4, R22 ;  /* 0x000000041d1a7825 */ /* 0x002fc800078e0216 */
[----:B------:R-:W-:Y:S01]  /*0340*/  IMAD.WIDE R22, R17, 0x4, R22 ;  /* 0x0000000411167825 */ /* 0x000fe200078e0216 */
[----:B------:R-:W-:Y:S02]  /*0350*/  CS2R R16, SRZ ;  /* 0x0000000000107805 */ /* 0x000fe4000001ff00 */
[----:B---3--:R-:W-:Y:S01]  /*0360*/  CS2R R18, SRZ ;  /* 0x0000000000127805 */ /* 0x008fe2000001ff00 */
[----:B------:R-:W3:Y:S05]  /*0370*/  @P3 LDG.E.EL.128 R12, desc[UR6][R26.64] ;  /* 0x000000061a0c3981 */ /* 0x000eea000c2e1d00 */
[----:B------:R1:W5:Y:S01]  /*0380*/  @P0 LDG.E.EL.128 R16, desc[UR6][R22.64] ;  /* 0x0000000616100981 */ /* 0x000362000c2e1d00 */
[----:B------:R-:W-:-:S02]  /*0390*/  LOP3.LUT R29, R2, 0xfc, RZ, 0xc0, !PT ;  /* 0x000000fc021d7812 */ /* 0x000fc400078ec0ff */
[----:B------:R-:W-:Y:S02]  /*03a0*/  LOP3.LUT R2, R2, 0x3fc, RZ, 0xc0, !PT ;  /* 0x000003fc02027812 */ /* 0x000fe400078ec0ff */
[----:B------:R-:W-:Y:S02]  /*03b0*/  SHF.R.U32.HI R0, RZ, 0x6, R0 ;  /* 0x00000006ff007819 */ /* 0x000fe40000011600 */
[----:B------:R-:W-:Y:S02]  /*03c0*/  PRMT R20, R29, 0x6540, R20 ;  /* 0x000065401d147816 */ /* 0x000fe40000000014 */
[----:B------:R-:W-:Y:S01]  /*03d0*/  SGXT.U32 R0, R0, 0x2 ;  /* 0x000000020000781a */ /* 0x000fe20000000000 */
[----:B-1----:R-:W1:Y:S01]  /*03e0*/  S2R R22, SR_TID.X ;  /* 0x0000000000167919 */ /* 0x002e620000002100 */
[----:B------:R-:W-:Y:S02]  /*03f0*/  ISETP.GE.AND P0, PT, R20, 0x200, PT ;  /* 0x000002001400780c */ /* 0x000fe40003f06270 */
[----:B------:R-:W-:-:S04]  /*0400*/  LOP3.LUT R0, R3, R0, RZ, 0xfc, !PT ;  /* 0x0000000003007212 */ /* 0x000fc800078efcff */
[C---:B------:R-:W-:Y:S02]  /*0410*/  ISETP.LT.AND P1, PT, R0.reuse, 0x40, !P0 ;  /* 0x000000400000780c */ /* 0x040fe40004721270 */
[----:B------:R-:W-:-:S04]  /*0420*/  LOP3.LUT R26, R0, 0x8, RZ, 0xfc, !PT ;  /* 0x00000008001a7812 */ /* 0x000fc800078efcff */
[----:B------:R-:W-:Y:S01]  /*0430*/  ISETP.LT.AND P3, PT, R26, 0x40, !P0 ;  /* 0x000000401a00780c */ /* 0x000fe20004761270 */
[----:B--2---:R1:W-:Y:S04]  /*0440*/  STS [R21], R4 ;  /* 0x0000000415007388 */ /* 0x0043e80000000800 */
[----:B------:R2:W-:Y:S04]  /*0450*/  STS [R24+0x400], R5 ;  /* 0x0004000518007388 */ /* 0x0005e80000000800 */
[----:B------:R-:W-:Y:S01]  /*0460*/  STS [R25+0x800], R6 ;  /* 0x0008000619007388 */ /* 0x000fe20000000800 */
[----:B-1----:R-:W-:-:S03]  /*0470*/  SHF.R.U32.HI R4, RZ, 0x2, R22 ;  /* 0x00000002ff047819 */ /* 0x002fc60000011616 */
[----:B------:R-:W-:Y:S01]  /*0480*/  STS [R28+0xc00], R7 ;  /* 0x000c00071c007388 */ /* 0x000fe20000000800 */
[----:B------:R-:W1:Y:S01]  /*0490*/  LDC.64 R22, c[0x0][0x218] ;  /* 0x00008600ff167b82 */ /* 0x000e620000000a00 */
[----:B------:R-:W-:Y:S02]  /*04a0*/  LOP3.LUT R4, R4, 0x30, RZ, 0xc0, !PT ;  /* 0x0000003004047812 */ /* 0x000fe400078ec0ff */
[----:B----4-:R4:W-:Y:S03]  /*04b0*/  STS [R21+0x100], R8 ;  /* 0x0001000815007388 */ /* 0x0109e60000000800 */
[----:B--2---:R-:W-:Y:S01]  /*04c0*/  VIADD R5, R4, UR4 ;  /* 0x0000000404057c36 */ /* 0x004fe20008000000 */
[----:B------:R2:W-:Y:S01]  /*04d0*/  STS [R24+0x500], R9 ;  /* 0x0005000918007388 */ /* 0x0005e20000000800 */
[C---:B------:R-:W-:Y:S02]  /*04e0*/  LOP3.LUT R4, R2.reuse, 0x400, RZ, 0xfc, !PT ;  /* 0x0000040002047812 */ /* 0x040fe400078efcff */
[----:B------:R-:W-:Y:S01]  /*04f0*/  IMAD R5, R2, 0x4, R5 ;  /* 0x0000000402057824 */ /* 0x000fe200078e0205 */
[----:B------:R2:W-:Y:S01]  /*0500*/  STS [R25+0x900], R10 ;  /* 0x0009000a19007388 */ /* 0x0005e20000000800 */
[----:B----4-:R-:W-:-:S03]  /*0510*/  SHF.R.U32.HI R8, RZ, 0x4, R4 ;  /* 0x00000004ff087819 */ /* 0x010fc60000011604 */
[----:B------:R4:W-:Y:S01]  /*0520*/  STS [R28+0xd00], R11 ;  /* 0x000d000b1c007388 */ /* 0x0009e20000000800 */
[----:B------:R-:W-:-:S03]  /*0530*/  LOP3.LUT R8, R8, 0x70, RZ, 0xc0, !PT ;  /* 0x0000007008087812 */ /* 0x000fc600078ec0ff */
[----:B---3--:R3:W-:Y:S01]  /*0540*/  STS [R21+0x200], R12 ;  /* 0x0002000c15007388 */ /* 0x0087e20000000800 */
[----:B--2---:R-:W-:Y:S02]  /*0550*/  SHF.R.S32.HI R9, RZ, 0x1f, R20 ;  /* 0x0000001fff097819 */ /* 0x004fe40000011414 */
[C---:B------:R-:W-:Y:S01]  /*0560*/  LOP3.LUT R10, R2.reuse, 0x800, RZ, 0xfc, !PT ;  /* 0x00000800020a7812 */ /* 0x040fe200078efcff */
[----:B------:R-:W-:Y:S01]  /*0570*/  STS [R24+0x600], R13 ;  /* 0x0006000d18007388 */ /* 0x000fe20000000800 */
[----:B------:R-:W-:Y:S02]  /*0580*/  LEA.HI R9, R9, R20, RZ, 0x7 ;  /* 0x0000001409097211 */ /* 0x000fe400078f38ff */
[----:B----4-:R-:W-:Y:S01]  /*0590*/  LOP3.LUT R11, R2, 0xc00, RZ, 0xfc, !PT ;  /* 0x00000c00020b7812 */ /* 0x010fe200078efcff */
[----:B------:R-:W-:Y:S01]  /*05a0*/  STS [R25+0xa00], R14 ;  /* 0x000a000e19007388 */ /* 0x000fe20000000800 */
[----:B------:R-:W-:Y:S02]  /*05b0*/  SHF.R.U32.HI R10, RZ, 0x4, R10 ;  /* 0x00000004ff0a7819 */ /* 0x000fe4000001160a */
[----:B---3--:R-:W-:Y:S01]  /*05c0*/  SHF.R.U32.HI R12, RZ, 0x4, R11 ;  /* 0x00000004ff0c7819 */ /* 0x008fe2000001160b */
[----:B------:R-:W-:Y:S01]  /*05d0*/  STS [R28+0xe00], R15 ;  /* 0x000e000f1c007388 */ /* 0x000fe20000000800 */
[----:B------:R-:W-:Y:S01]  /*05e0*/  LOP3.LUT R10, R10, 0xb0, RZ, 0xc0, !PT ;  /* 0x000000b00a0a7812 */ /* 0x000fe200078ec0ff */
[----:B------:R-:W-:Y:S01]  /*05f0*/  VIADD R11, R8, UR4 ;  /* 0x00000004080b7c36 */ /* 0x000fe20008000000 */
[----:B------:R-:W-:Y:S01]  /*0600*/  LOP3.LUT R12, R12, 0xf0, RZ, 0xc0, !PT ;  /* 0x000000f00c0c7812 */ /* 0x000fe200078ec0ff */
[----:B-----5:R2:W-:Y:S01]  /*0610*/  STS [R21+0x300], R16 ;  /* 0x0003001015007388 */ /* 0x0205e20000000800 */
[----:B------:R-:W-:-:S02]  /*0620*/  IMAD.SHL.U32 R8, R9, 0x40, RZ ;  /* 0x0000004009087824 */ /* 0x000fc400078e00ff */
[----:B------:R-:W-:Y:S01]  /*0630*/  VIADD R3, R10, UR4 ;  /* 0x000000040a037c36 */ /* 0x000fe20008000000 */
[----:B------:R-:W-:Y:S04]  /*0640*/  STS [R24+0x700], R17 ;  /* 0x0007001118007388 */ /* 0x000fe80000000800 */
[----:B------:R-:W-:Y:S01]  /*0650*/  STS [R25+0xb00], R18 ;  /* 0x000b001219007388 */ /* 0x000fe20000000800 */
[----:B--2---:R-:W-:-:S03]  /*0660*/  IMAD R16, R2, 0x4, R11 ;  /* 0x0000000402107824 */ /* 0x004fc600078e020b */
[----:B------:R2:W-:Y:S01]  /*0670*/  STS [R28+0xf00], R19 ;  /* 0x000f00131c007388 */ /* 0x0005e20000000800 */
[----:B------:R-:W-:Y:S02]  /*0680*/  VIADD R11, R12, UR4 ;  /* 0x000000040c0b7c36 */ /* 0x000fe40008000000 */
[C---:B------:R-:W-:Y:S01]  /*0690*/  IMAD R12, R2.reuse, 0x4, R3 ;  /* 0x00000004020c7824 */ /* 0x040fe200078e0203 */
[----:B------:R-:W-:Y:S01]  /*06a0*/  BAR.SYNC.DEFER_BLOCKING 0x0 ;  /* 0x0000000000007b1d */ /* 0x000fe20000010000 */
[----:B------:R-:W-:Y:S01]  /*06b0*/  IMAD R11, R2, 0x4, R11 ;  /* 0x00000004020b7824 */ /* 0x000fe200078e020b */
[----:B------:R-:W-:Y:S02]  /*06c0*/  LOP3.LUT R3, R9, 0xffffff80, RZ, 0xc0, !PT ;  /* 0xffffff8009037812 */ /* 0x000fe400078ec0ff */
[----:B------:R-:W-:Y:S02]  /*06d0*/  LOP3.LUT R2, R8, 0xffffe000, RZ, 0xc0, !PT ;  /* 0xffffe00008027812 */ /* 0x000fe400078ec0ff */
[----:B--2---:R-:W-:-:S02]  /*06e0*/  LOP3.LUT R28, R0, 0xc, RZ, 0xfc, !PT ;  /* 0x0000000c001c7812 */ /* 0x004fc400078efcff */
[----:B------:R-:W-:Y:S02]  /*06f0*/  IADD3 R3, R2, R20, -R3 ;  /* 0x0000001402037210 */ /* 0x000fe40007ffe803 */
[----:B------:R-:W2:Y:S01]  /*0700*/  LDC.64 R20, c[0x0][0x220] ;  /* 0x00008800ff147b82 */ /* 0x000ea20000000a00 */
[C---:B------:R-:W-:Y:S02]  /*0710*/  LOP3.LUT R2, R0.reuse, 0x4, RZ, 0xfc, !PT ;  /* 0x0000000400027812 */ /* 0x040fe400078efcff */
[--C-:B------:R-:W-:Y:S02]  /*0720*/  IMAD R27, R0, 0x80, R3.reuse ;  /* 0x00000080001b7824 */ /* 0x100fe400078e0203 */
[C---:B------:R-:W-:Y:S01]  /*0730*/  ISETP.LT.AND P2, PT, R2.reuse, 0x40, !P0 ;  /* 0x000000400200780c */ /* 0x040fe20004741270 */
[----:B------:R-:W-:Y:S01]  /*0740*/  IMAD R0, R2, 0x80, R3 ;  /* 0x0000008002007824 */ /* 0x000fe200078e0203 */
[----:B------:R-:W-:Y:S01]  /*0750*/  ISETP.LT.AND P0, PT, R28, 0x40, !P0 ;  /* 0x000000401c00780c */ /* 0x000fe20004701270 */
[----:B-1----:R-:W-:-:S04]  /*0760*/  IMAD.WIDE R24, R27, 0x4, R22 ;  /* 0x000000041b187825 */ /* 0x002fc800078e0216 */
[--C-:B------:R-:W-:Y:S01]  /*0770*/  IMAD R2, R26, 0x80, R3.reuse ;  /* 0x000000801a027824 */ /* 0x100fe200078e0203 */
[----:B------:R-:W1:Y:S01]  /*0780*/  LDS.128 R4, [R5] ;  /* 0x0000000005047984 */ /* 0x000e620000000c00 */
[----:B------:R-:W-:Y:S02]  /*0790*/  IMAD R3, R28, 0x80, R3 ;  /* 0x000000801c037824 */ /* 0x000fe400078e0203 */
[----:B------:R-:W-:Y:S01]  /*07a0*/  IMAD.WIDE R28, R0, 0x4, R22 ;  /* 0x00000004001c7825 */ /* 0x000fe200078e0216 */
[----:B------:R-:W3:Y:S04]  /*07b0*/  LDS.128 R16, [R16+0x1000] ;  /* 0x0010000010107984 */ /* 0x000ee80000000c00 */
[----:B------:R-:W4:Y:S01]  /*07c0*/  LDS.128 R12, [R12+0x2000] ;  /* 0x002000000c0c7984 */ /* 0x000f220000000c00 */
[----:B--2---:R-:W-:-:S03]  /*07d0*/  IMAD.WIDE R26, R27, 0x4, R20 ;  /* 0x000000041b1a7825 */ /* 0x004fc600078e0214 */
[----:B------:R-:W2:Y:S04]  /*07e0*/  LDS.128 R8, [R11+0x3000] ;  /* 0x003000000b087984 */ /* 0x000ea80000000c00 */
[----:B-1----:R1:W-:Y:S04]  /*07f0*/  @P1 STG.E.128 desc[UR6][R24.64], R4 ;  /* 0x0000000418001986 */ /* 0x0023e8000c101d06 */
[----:B---3--:R-:W-:Y:S01]  /*0800*/  @P2 STG.E.128 desc[UR6][R28.64], R16 ;  /* 0x000000101c002986 */ /* 0x008fe2000c101d06 */
[----:B-1----:R-:W-:-:S04]  /*0810*/  IMAD.WIDE R24, R2, 0x4, R22 ;  /* 0x0000000402187825 */ /* 0x002fc800078e0216 */
[----:B------:R-:W-:Y:S01]  /*0820*/  IMAD.WIDE R22, R3, 0x4, R22 ;  /* 0x0000000403167825 */ /* 0x000fe200078e0216 */
[----:B----4-:R1:W-:Y:S04]  /*0830*/  @P3 STG.E.128 desc[UR6][R24.64], R12 ;  /* 0x0000000c18003986 */ /* 0x0103e8000c101d06 */
[----:B--2---:R2:W-:Y:S04]  /*0840*/  @P0 STG.E.128 desc[UR6][R22.64], R8 ;  /* 0x0000000816000986 */ /* 0x0045e8000c101d06 */
[----:B------:R3:W-:Y:S01]  /*0850*/  @P1 STG.E.128 desc[UR6][R26.64], R4 ;  /* 0x000000041a001986 */ /* 0x0007e2000c101d06 */
[----:B-1----:R-:W-:-:S04]  /*0860*/  IMAD.WIDE R24, R2, 0x4, R20 ;  /* 0x0000000402187825 */ /* 0x002fc800078e0214 */
[----:B--2---:R-:W-:-:S04]  /*0870*/  IMAD.WIDE R22, R0, 0x4, R20 ;  /* 0x0000000400167825 */ /* 0x004fc800078e0214 */
[----:B------:R-:W-:Y:S01]  /*0880*/  IMAD.WIDE R20, R3, 0x4, R20 ;  /* 0x0000000403147825 */ /* 0x000fe200078e0214 */
[----:B------:R3:W-:Y:S04]  /*0890*/  @P2 STG.E.128 desc[UR6][R22.64], R16 ;  /* 0x0000001016002986 */ /* 0x0007e8000c101d06 */
[----:B------:R3:W-:Y:S01]  /*08a0*/  @P3 STG.E.128 desc[UR6][R24.64], R12 ;  /* 0x0000000c18003986 */ /* 0x0007e2000c101d06 */
[----:B------:R-:W-:Y:S05]  /*08b0*/  @!P0 EXIT ;  /* 0x000000000000894d */ /* 0x000fea0003800000 */
[----:B------:R-:W-:Y:S01]  /*08c0*/  STG.E.128 desc[UR6][R20.64], R8 ;  /* 0x0000000814007986 */ /* 0x000fe2000c101d06 */
[----:B------:R-:W-:Y:S05]  /*08d0*/  EXIT ;  /* 0x000000000000794d */ /* 0x000fea0003800000 */
.L_x_0:
[----:B------:R-:W-:-:S00]  /*08e0*/  BRA `(.L_x_0) ;  /* 0xfffffffc00fc7947 */ /* 0x000fc0000383ffff */
[----:B------:R-:W-:-:S00]  /*08f0*/  NOP ;  /* 0x0000000000007918 */ /* 0x000fc00000000000 */
        /* <DEDUP_REMOVED lines=8> */
.L_x_1:


//--------------------- .nv.shared.triton_poi_fused_convolution_16 --------------------------
	.section	.nv.shared.triton_poi_fused_convolution_16,"aw",@nobits
	.sectionflags	@""
	.align	16
	.zero		1024


//--------------------- .nv.constant0.triton_poi_fused_convolution_16 --------------------------
	.section	.nv.constant0.triton_poi_fused_convolution_16,"a",@progbits
	.sectionflags	@""
	.align	4
.nv.constant0.triton_poi_fused_convolution_16:
	.zero		560
